//
// Generated by NVIDIA NVVM Compiler
//
// Compiler Build ID: CL-36424714
// Cuda compilation tools, release 13.0, V13.0.88
// Based on NVVM 20.0.0
//

.version 9.0
.target sm_100
.address_size 64

	// .globl	_Z15processElementsPii
.extern .func  (.param .b32 func_retval0) vprintf
(
	.param .b64 vprintf_param_0,
	.param .b64 vprintf_param_1
)
;
.global .align 1 .b8 $str[42] = {71, 80, 85, 32, 112, 114, 111, 99, 101, 115, 115, 105, 110, 103, 32, 105, 110, 100, 101, 120, 32, 37, 100, 58, 32, 118, 97, 108, 117, 101, 32, 105, 115, 32, 110, 111, 119, 32, 37, 100, 10};

.visible .entry _Z15processElementsPii(
	.param .u64 .ptr .align 1 _Z15processElementsPii_param_0,
	.param .u32 _Z15processElementsPii_param_1
)
{
	.local .align 8 .b8 	__local_depot0[8];
	.reg .b64 	%SP;
	.reg .b64 	%SPL;
	.reg .pred 	%p<4>;
	.reg .b32 	%r<15>;
	.reg .b64 	%rd<10>;

	mov.u64 	%SPL, __local_depot0;
	cvta.local.u64 	%SP, %SPL;
	ld.param.u64 	%rd3, [_Z15processElementsPii_param_0];
	ld.param.u32 	%r7, [_Z15processElementsPii_param_1];
	mov.u32 	%r8, %ctaid.x;
	mov.u32 	%r1, %ntid.x;
	mov.u32 	%r9, %tid.x;
	mad.lo.s32 	%r14, %r8, %r1, %r9;
	setp.ge.s32 	%p1, %r14, %r7;
	@%p1 bra 	$L__BB0_5;
	mov.u32 	%r10, %nctaid.x;
	mul.lo.s32 	%r3, %r10, %r1;
	add.u64 	%rd4, %SP, 0;
	add.u64 	%rd1, %SPL, 0;
	cvta.to.global.u64 	%rd2, %rd3;
	mov.u64 	%rd7, $str;
$L__BB0_2:
	mul.wide.s32 	%rd5, %r14, 4;
	add.s64 	%rd6, %rd2, %rd5;
	ld.global.u32 	%r11, [%rd6];
	shl.b32 	%r5, %r11, 1;
	st.global.u32 	[%rd6], %r5;
	setp.gt.s32 	%p2, %r14, 4;
	@%p2 bra 	$L__BB0_4;
	st.local.v2.u32 	[%rd1], {%r14, %r5};
	cvta.global.u64 	%rd8, %rd7;
	{ // callseq 0, 0
	.param .b64 param0;
	st.param.b64 	[param0], %rd8;
	.param .b64 param1;
	st.param.b64 	[param1], %rd4;
	.param .b32 retval0;
	call.uni (retval0), 
	vprintf, 
	(
	param0, 
	param1
	);
	ld.param.b32 	%r12, [retval0];
	} // callseq 0
$L__BB0_4:
	add.s32 	%r14, %r14, %r3;
	setp.lt.s32 	%p3, %r14, %r7;
	@%p3 bra 	$L__BB0_2;
$L__BB0_5:
	ret;

}


// ===== COMPILED SASS (sm_100) =====

	.target	sm_100

	.elftype	@"ET_EXEC"


//--------------------- .note.nv.tkinfo           --------------------------
	.section	.note.nv.tkinfo,"",@"SHT_NOTE"
	.sectionflags	@"SHF_NOTE_NV_TKINFO"
	.tkinfo
        /*0018*/ 	.word	0x00000002
        /*0030*/ 	.string	""
        /*0030*/ 	.string	"ptxas"
        /*0030*/ 	.string	"Cuda compilation tools, release 13.0, V13.0.88"
        /*0030*/ 	.string	"Build cuda_13.0.r13.0/compiler.36424714_0"
        /*0030*/ 	.string	"-arch sm_100 -m 64 "



//--------------------- .note.nv.cuinfo           --------------------------
	.section	.note.nv.cuinfo,"",@"SHT_NOTE"
	.sectionflags	@"SHF_NOTE_NV_CUINFO"
        /*0018*/ 	.short	0x0002
        /*001a*/ 	.short	0x0064
        /*001c*/ 	.short	0x0082
	.zero		2


//--------------------- .nv.info                  --------------------------
	.section	.nv.info,"",@"SHT_CUDA_INFO"
	.align	4


	//----- nvinfo : EIATTR_REGCOUNT
	.align		4
        /*0000*/ 	.byte	0x04, 0x2f
        /*0002*/ 	.short	(.L_2 - .L_1)
	.align		4
.L_1:
        /*0004*/ 	.word	index@(_Z15processElementsPii)
        /*0008*/ 	.word	0x00000018


	//----- nvinfo : EIATTR_FRAME_SIZE
	.align		4
.L_2:
        /*000c*/ 	.byte	0x04, 0x11
        /*000e*/ 	.short	(.L_4 - .L_3)
	.align		4
.L_3:
        /*0010*/ 	.word	index@(_Z15processElementsPii)
        /*0014*/ 	.word	0x00000008


	//----- nvinfo : EIATTR_MIN_STACK_SIZE
	.align		4
.L_4:
        /*0018*/ 	.byte	0x04, 0x12
        /*001a*/ 	.short	(.L_6 - .L_5)
	.align		4
.L_5:
        /*001c*/ 	.word	index@(_Z15processElementsPii)
        /*0020*/ 	.word	0x00000008
.L_6:


//--------------------- .nv.compat                --------------------------
	.section	.nv.compat,"",@"SHT_CUDA_COMPAT_INFO"
	.align	4
        /*0000*/ 	.byte	0x02, 0x09, 0x00, 0x00, 0x02, 0x02, 0x01, 0x00, 0x02, 0x05, 0x05, 0x00, 0x03, 0x07, 0x01, 0x01
        /*0010*/ 	.byte	0x02, 0x03, 0x00, 0x00, 0x02, 0x06, 0x01, 0x00, 0x04, 0x0b, 0x08, 0x00, 0x09, 0x00, 0x00, 0x00
        /*0020*/ 	.byte	0x00, 0x00, 0x00, 0x00


//--------------------- .nv.info._Z15processElementsPii --------------------------
	.section	.nv.info._Z15processElementsPii,"",@"SHT_CUDA_INFO"
	.sectionflags	@""
	.align	4


	//----- nvinfo : EIATTR_CUDA_API_VERSION
	.align		4
        /*0000*/ 	.byte	0x04, 0x37
        /*0002*/ 	.short	(.L_8 - .L_7)
.L_7:
        /*0004*/ 	.word	0x00000082


	//----- nvinfo : EIATTR_KPARAM_INFO
	.align		4
.L_8:
        /*0008*/ 	.byte	0x04, 0x17
        /*000a*/ 	.short	(.L_10 - .L_9)
.L_9:
        /*000c*/ 	.word	0x00000000
        /*0010*/ 	.short	0x0001
        /*0012*/ 	.short	0x0008
        /*0014*/ 	.byte	0x00, 0xf0, 0x11, 0x00


	//----- nvinfo : EIATTR_KPARAM_INFO
	.align		4
.L_10:
        /*0018*/ 	.byte	0x04, 0x17
        /*001a*/ 	.short	(.L_12 - .L_11)
.L_11:
        /*001c*/ 	.word	0x00000000
        /*0020*/ 	.short	0x0000
        /*0022*/ 	.short	0x0000
        /*0024*/ 	.byte	0x00, 0xf5, 0x21, 0x00


	//----- nvinfo : EIATTR_SPARSE_MMA_MASK
	.align		4
.L_12:
        /*0028*/ 	.byte	0x03, 0x50
        /*002a*/ 	.short	0x0000


	//----- nvinfo : EIATTR_MAXREG_COUNT
	.align		4
        /*002c*/ 	.byte	0x03, 0x1b
        /*002e*/ 	.short	0x00ff


	//----- nvinfo : EIATTR_EXTERNS
	.align		4
        /*0030*/ 	.byte	0x04, 0x0f
        /*0032*/ 	.short	(.L_14 - .L_13)


	//   ....[0]....
	.align		4
.L_13:
        /*0034*/ 	.word	index@(vprintf)


	//----- nvinfo : EIATTR_MERCURY_ISA_VERSION
	.align		4
.L_14:
        /*0038*/ 	.byte	0x03, 0x5f
        /*003a*/ 	.short	0x0101


	//----- nvinfo : EIATTR_VRC_CTA_INIT_COUNT
	.align		4
        /*003c*/ 	.byte	0x02, 0x4a
	.zero		1
	.zero		1


	//----- nvinfo : EIATTR_SYSCALL_OFFSETS
	.align		4
        /*0040*/ 	.byte	0x04, 0x46
        /*0042*/ 	.short	(.L_16 - .L_15)


	//   ....[0]....
.L_15:
        /*0044*/ 	.word	0x00000220


	//----- nvinfo : EIATTR_EXIT_INSTR_OFFSETS
	.align		4
.L_16:
        /*0048*/ 	.byte	0x04, 0x1c
        /*004a*/ 	.short	(.L_18 - .L_17)


	//   ....[0]....
.L_17:
        /*004c*/ 	.word	0x000000c0


	//   ....[1]....
        /*0050*/ 	.word	0x00000270


	//----- nvinfo : EIATTR_CRS_STACK_SIZE
	.align		4
.L_18:
        /*0054*/ 	.byte	0x04, 0x1e
        /*0056*/ 	.short	(.L_20 - .L_19)
.L_19:
        /*0058*/ 	.word	0x00000000


	//----- nvinfo : EIATTR_CBANK_PARAM_SIZE
	.align		4
.L_20:
        /*005c*/ 	.byte	0x03, 0x19
        /*005e*/ 	.short	0x000c


	//----- nvinfo : EIATTR_PARAM_CBANK
	.align		4
        /*0060*/ 	.byte	0x04, 0x0a
        /*0062*/ 	.short	(.L_22 - .L_21)
	.align		4
.L_21:
        /*0064*/ 	.word	index@(.nv.constant0._Z15processElementsPii)
        /*0068*/ 	.short	0x0380
        /*006a*/ 	.short	0x000c


	//----- nvinfo : EIATTR_SW_WAR
	.align		4
.L_22:
        /*006c*/ 	.byte	0x04, 0x36
        /*006e*/ 	.short	(.L_24 - .L_23)
.L_23:
        /*0070*/ 	.word	0x00000008
.L_24:


//--------------------- .nv.callgraph             --------------------------
	.section	.nv.callgraph,"",@"SHT_CUDA_CALLGRAPH"
	.align	4
	.sectionentsize	8
	.align		4
        /*0000*/ 	.word	0x00000000
	.align		4
        /*0004*/ 	.word	0xffffffff
	.align		4
        /*0008*/ 	.word	index@(_Z15processElementsPii)
	.align		4
        /*000c*/ 	.word	index@(vprintf)
	.align		4
        /*0010*/ 	.word	0x00000000
	.align		4
        /*0014*/ 	.word	0xfffffffe
	.align		4
        /*0018*/ 	.word	0x00000000
	.align		4
        /*001c*/ 	.word	0xfffffffd
	.align		4
        /*0020*/ 	.word	0x00000000
	.align		4
        /*0024*/ 	.word	0xfffffffc


//--------------------- .nv.constant4             --------------------------
	.section	.nv.constant4,"a",@progbits
	.align	8
	.align		8
.nv.constant4:
        /*0000*/ 	.dword	vprintf
	.align		8
        /*0008*/ 	.dword	$str


//--------------------- .text._Z15processElementsPii --------------------------
	.section	.text._Z15processElementsPii,"ax",@progbits
	.align	128
        .global         _Z15processElementsPii
        .type           _Z15processElementsPii,@function
        .size           _Z15processElementsPii,(.L_x_4 - _Z15processElementsPii)
        .other          _Z15processElementsPii,@"STO_CUDA_ENTRY STV_DEFAULT"
_Z15processElementsPii:
.text._Z15processElementsPii:
[----:B------:R-:W0:Y:S01]  /*0000*/  LDC R1, c[0x0][0x37c] ;  /* 0x0000df00ff017b82 */ /* 0x000e220000000800 */
[----:B------:R-:W1:Y:S01]  /*0010*/  S2R R2, SR_TID.X ;  /* 0x0000000000027919 */ /* 0x000e620000002100 */
[----:B------:R-:W2:Y:S06]  /*0020*/  LDCU UR5, c[0x0][0x2fc] ;  /* 0x00005f80ff0577ac */ /* 0x000eac0008000800 */
[----:B------:R-:W1:Y:S01]  /*0030*/  S2UR UR6, SR_CTAID.X ;  /* 0x00000000000679c3 */ /* 0x000e620000002500 */
[----:B0-----:R-:W-:Y:S01]  /*0040*/  VIADD R1, R1, 0xfffffff8 ;  /* 0xfffffff801017836 */ /* 0x001fe20000000000 */
[----:B------:R-:W0:Y:S01]  /*0050*/  LDCU UR7, c[0x0][0x388] ;  /* 0x00007100ff0777ac */ /* 0x000e220008000800 */
[----:B------:R-:W3:Y:S05]  /*0060*/  LDCU UR4, c[0x0][0x2f8] ;  /* 0x00005f00ff0477ac */ /* 0x000eea0008000800 */
[----:B------:R-:W1:Y:S01]  /*0070*/  LDC R19, c[0x0][0x360] ;  /* 0x0000d800ff137b82 */ /* 0x000e620000000800 */
[----:B---3--:R-:W-:-:S05]  /*0080*/  IADD3 R16, P1, PT, R1, UR4, RZ ;  /* 0x0000000401107c10 */ /* 0x008fca000ff3e0ff */
[----:B--2---:R-:W-:Y:S02]  /*0090*/  IMAD.X R17, RZ, RZ, UR5, P1 ;  /* 0x00000005ff117e24 */ /* 0x004fe400088e06ff */
[----:B-1----:R-:W-:-:S05]  /*00a0*/  IMAD R2, R19, UR6, R2 ;  /* 0x0000000613027c24 */ /* 0x002fca000f8e0202 */
[----:B0-----:R-:W-:-:S13]  /*00b0*/  ISETP.GE.AND P0, PT, R2, UR7, PT ;  /* 0x0000000702007c0c */ /* 0x001fda000bf06270 */
[----:B------:R-:W-:Y:S05]  /*00c0*/  @P0 EXIT ;  /* 0x000000000000094d */ /* 0x000fea0003800000 */
[----:B------:R-:W0:Y:S01]  /*00d0*/  LDCU UR4, c[0x0][0x370] ;  /* 0x00006e00ff0477ac */ /* 0x000e220008000800 */
[----:B------:R-:W1:Y:S01]  /*00e0*/  LDCU.64 UR36, c[0x0][0x358] ;  /* 0x00006b00ff2477ac */ /* 0x000e620008000a00 */
[----:B------:R-:W2:Y:S01]  /*00f0*/  LDCU UR38, c[0x0][0x388] ;  /* 0x00007100ff2677ac */ /* 0x000ea20008000800 */
[----:B0-----:R-:W-:-:S07]  /*0100*/  IMAD R19, R19, UR4, RZ ;  /* 0x0000000413137c24 */ /* 0x001fce000f8e02ff */
.L_x_2:
[----:B0-----:R-:W0:Y:S02]  /*0110*/  LDC.64 R4, c[0x0][0x380] ;  /* 0x0000e000ff047b82 */ /* 0x001e240000000a00 */
[----:B0-----:R-:W-:-:S05]  /*0120*/  IMAD.WIDE R4, R2, 0x4, R4 ;  /* 0x0000000402047825 */ /* 0x001fca00078e0204 */
[----:B-1----:R-:W3:Y:S01]  /*0130*/  LDG.E R3, desc[UR36][R4.64] ;  /* 0x0000002404037981 */ /* 0x002ee2000c1e1900 */
[----:B------:R-:W-:Y:S01]  /*0140*/  ISETP.GT.AND P0, PT, R2, 0x4, PT ;  /* 0x000000040200780c */ /* 0x000fe20003f04270 */
[----:B------:R-:W-:Y:S01]  /*0150*/  BSSY.RECONVERGENT B6, `(.L_x_0) ;  /* 0x000000e000067945 */ /* 0x000fe20003800200 */
[----:B---3--:R-:W-:-:S05]  /*0160*/  SHF.L.U32 R3, R3, 0x1, RZ ;  /* 0x0000000103037819 */ /* 0x008fca00000006ff */
[----:B------:R0:W-:Y:S06]  /*0170*/  STG.E desc[UR36][R4.64], R3 ;  /* 0x0000000304007986 */ /* 0x0001ec000c101924 */
[----:B------:R-:W-:Y:S05]  /*0180*/  @P0 BRA `(.L_x_1) ;  /* 0x0000000000280947 */ /* 0x000fea0003800000 */
[----:B------:R-:W-:Y:S01]  /*0190*/  MOV R0, 0x0 ;  /* 0x0000000000007802 */ /* 0x000fe20000000f00 */
[----:B------:R1:W-:Y:S01]  /*01a0*/  STL.64 [R1], R2 ;  /* 0x0000000201007387 */ /* 0x0003e20000100a00 */
[----:B------:R-:W0:Y:S01]  /*01b0*/  LDCU.64 UR4, c[0x4][0x8] ;  /* 0x01000100ff0477ac */ /* 0x000e220008000a00 */
[----:B------:R-:W-:Y:S01]  /*01c0*/  IMAD.MOV.U32 R6, RZ, RZ, R16 ;  /* 0x000000ffff067224 */ /* 0x000fe200078e0010 */
[----:B------:R1:W3:Y:S01]  /*01d0*/  LDC.64 R8, c[0x4][R0] ;  /* 0x0100000000087b82 */ /* 0x0002e20000000a00 */
[----:B------:R-:W-:Y:S01]  /*01e0*/  MOV R7, R17 ;  /* 0x0000001100077202 */ /* 0x000fe20000000f00 */
[----:B0-----:R-:W-:Y:S01]  /*01f0*/  IMAD.U32 R4, RZ, RZ, UR4 ;  /* 0x00000004ff047e24 */ /* 0x001fe2000f8e00ff */
[----:B-1----:R-:W-:-:S07]  /*0200*/  MOV R5, UR5 ;  /* 0x0000000500057c02 */ /* 0x002fce0008000f00 */
[----:B------:R-:W-:-:S07]  /*0210*/  LEPC R20, `(.L_x_1) ;  /* 0x000000001014794e */ /* 0x000fce0000000000 */
[----:B--23--:R-:W-:Y:S05]  /*0220*/  CALL.ABS.NOINC R8 ;  /* 0x0000000008007343 */ /* 0x00cfea0003c00000 */
.L_x_1:
[----:B--2---:R-:W-:Y:S05]  /*0230*/  BSYNC.RECONVERGENT B6 ;  /* 0x0000000000067941 */ /* 0x004fea0003800200 */
.L_x_0:
[----:B------:R-:W-:-:S05]  /*0240*/  IMAD.IADD R2, R19, 0x1, R2 ;  /* 0x0000000113027824 */ /* 0x000fca00078e0202 */
[----:B------:R-:W-:-:S13]  /*0250*/  ISETP.GE.AND P0, PT, R2, UR38, PT ;  /* 0x0000002602007c0c */ /* 0x000fda000bf06270 */
[----:B------:R-:W-:Y:S05]  /*0260*/  @!P0 BRA `(.L_x_2) ;  /* 0xfffffffc00a88947 */ /* 0x000fea000383ffff */
[----:B------:R-:W-:Y:S05]  /*0270*/  EXIT ;  /* 0x000000000000794d */ /* 0x000fea0003800000 */
.L_x_3:
[----:B------:R-:W-:-:S00]  /*0280*/  BRA `(.L_x_3) ;  /* 0xfffffffc00fc7947 */ /* 0x000fc0000383ffff */
[----:B------:R-:W-:-:S00]  /*0290*/  NOP ;  /* 0x0000000000007918 */ /* 0x000fc00000000000 */
        /* <DEDUP_REMOVED lines=14> */
.L_x_4:


//--------------------- .nv.global.init           --------------------------
	.section	.nv.global.init,"aw",@progbits
.nv.global.init:
	.type		$str,@object
	.size		$str,(.L_0 - $str)
$str:
        /*0000*/ 	.byte	0x47, 0x50, 0x55, 0x20, 0x70, 0x72, 0x6f, 0x63, 0x65, 0x73, 0x73, 0x69, 0x6e, 0x67, 0x20, 0x69
        /*0010*/ 	.byte	0x6e, 0x64, 0x65, 0x78, 0x20, 0x25, 0x64, 0x3a, 0x20, 0x76, 0x61, 0x6c, 0x75, 0x65, 0x20, 0x69
        /*0020*/ 	.byte	0x73, 0x20, 0x6e, 0x6f, 0x77, 0x20, 0x25, 0x64, 0x0a, 0x00
.L_0:


//--------------------- .nv.shared.reserved.0     --------------------------
	.section	.nv.shared.reserved.0,"aw",@nobits
	.weak		__nv_reservedSMEM_offset_0_alias
	.size		__nv_reservedSMEM_offset_0_alias, 0, 64
	.other		__nv_reservedSMEM_offset_0_alias,@"STO_CUDA_RESERVED_SHARED STV_DEFAULT"
__nv_reservedSMEM_offset_0_alias:
	.zero		0
	.zero		64


//--------------------- .nv.constant0._Z15processElementsPii --------------------------
	.section	.nv.constant0._Z15processElementsPii,"a",@progbits
	.sectionflags	@""
	.align	4
.nv.constant0._Z15processElementsPii:
	.zero		908


//--------------------- SYMBOLS --------------------------

	.type		.nv.reservedSmem.offset0,@object
	.size		.nv.reservedSmem.offset0,0x4
	.type		vprintf,@function
